//
// Generated by NVIDIA NVVM Compiler
//
// Compiler Build ID: CL-36424714
// Cuda compilation tools, release 13.0, V13.0.88
// Based on NVVM 20.0.0
//

.version 9.0
.target sm_100
.address_size 64

	// .globl	_Z25unique_gid_calculation_2dPi
.extern .func  (.param .b32 func_retval0) vprintf
(
	.param .b64 vprintf_param_0,
	.param .b64 vprintf_param_1
)
;
.global .align 1 .b8 $str[73] = {98, 108, 111, 99, 107, 73, 100, 120, 46, 120, 32, 58, 32, 37, 100, 44, 32, 98, 108, 111, 99, 107, 73, 100, 120, 46, 121, 32, 58, 32, 37, 100, 44, 32, 116, 104, 114, 101, 97, 100, 73, 100, 120, 32, 58, 32, 37, 100, 32, 44, 103, 105, 100, 32, 58, 32, 37, 100, 44, 32, 118, 97, 108, 117, 101, 32, 58, 32, 37, 100, 32, 10};

.visible .entry _Z25unique_gid_calculation_2dPi(
	.param .u64 .ptr .align 1 _Z25unique_gid_calculation_2dPi_param_0
)
{
	.local .align 8 .b8 	__local_depot0[24];
	.reg .b64 	%SP;
	.reg .b64 	%SPL;
	.reg .b32 	%r<15>;
	.reg .b64 	%rd<9>;

	mov.u64 	%SPL, __local_depot0;
	cvta.local.u64 	%SP, %SPL;
	ld.param.u64 	%rd1, [_Z25unique_gid_calculation_2dPi_param_0];
	cvta.to.global.u64 	%rd2, %rd1;
	add.u64 	%rd3, %SP, 0;
	add.u64 	%rd4, %SPL, 0;
	mov.u32 	%r1, %ntid.x;
	mov.u32 	%r2, %tid.y;
	mov.u32 	%r3, %tid.x;
	mad.lo.s32 	%r4, %r1, %r2, %r3;
	mov.u32 	%r5, %ntid.y;
	mul.lo.s32 	%r6, %r1, %r5;
	mov.u32 	%r7, %ctaid.x;
	mov.u32 	%r8, %nctaid.x;
	mov.u32 	%r9, %ctaid.y;
	mad.lo.s32 	%r10, %r9, %r8, %r7;
	mad.lo.s32 	%r11, %r6, %r10, %r4;
	mul.wide.s32 	%rd5, %r11, 4;
	add.s64 	%rd6, %rd2, %rd5;
	ld.global.u32 	%r12, [%rd6];
	st.local.v2.u32 	[%rd4], {%r7, %r9};
	st.local.v2.u32 	[%rd4+8], {%r4, %r11};
	st.local.u32 	[%rd4+16], %r12;
	mov.u64 	%rd7, $str;
	cvta.global.u64 	%rd8, %rd7;
	{ // callseq 0, 0
	.param .b64 param0;
	st.param.b64 	[param0], %rd8;
	.param .b64 param1;
	st.param.b64 	[param1], %rd3;
	.param .b32 retval0;
	call.uni (retval0), 
	vprintf, 
	(
	param0, 
	param1
	);
	ld.param.b32 	%r13, [retval0];
	} // callseq 0
	ret;

}


// ===== COMPILED SASS (sm_100) =====

	.target	sm_100

	.elftype	@"ET_EXEC"


//--------------------- .note.nv.tkinfo           --------------------------
	.section	.note.nv.tkinfo,"",@"SHT_NOTE"
	.sectionflags	@"SHF_NOTE_NV_TKINFO"
	.tkinfo
        /*0018*/ 	.word	0x00000002
        /*0030*/ 	.string	""
        /*0030*/ 	.string	"ptxas"
        /*0030*/ 	.string	"Cuda compilation tools, release 13.0, V13.0.88"
        /*0030*/ 	.string	"Build cuda_13.0.r13.0/compiler.36424714_0"
        /*0030*/ 	.string	"-arch sm_100 -m 64 "



//--------------------- .note.nv.cuinfo           --------------------------
	.section	.note.nv.cuinfo,"",@"SHT_NOTE"
	.sectionflags	@"SHF_NOTE_NV_CUINFO"
        /*0018*/ 	.short	0x0002
        /*001a*/ 	.short	0x0064
        /*001c*/ 	.short	0x0082
	.zero		2


//--------------------- .nv.info                  --------------------------
	.section	.nv.info,"",@"SHT_CUDA_INFO"
	.align	4


	//----- nvinfo : EIATTR_REGCOUNT
	.align		4
        /*0000*/ 	.byte	0x04, 0x2f
        /*0002*/ 	.short	(.L_2 - .L_1)
	.align		4
.L_1:
        /*0004*/ 	.word	index@(_Z25unique_gid_calculation_2dPi)
        /*0008*/ 	.word	0x00000018


	//----- nvinfo : EIATTR_FRAME_SIZE
	.align		4
.L_2:
        /*000c*/ 	.byte	0x04, 0x11
        /*000e*/ 	.short	(.L_4 - .L_3)
	.align		4
.L_3:
        /*0010*/ 	.word	index@(_Z25unique_gid_calculation_2dPi)
        /*0014*/ 	.word	0x00000018


	//----- nvinfo : EIATTR_MIN_STACK_SIZE
	.align		4
.L_4:
        /*0018*/ 	.byte	0x04, 0x12
        /*001a*/ 	.short	(.L_6 - .L_5)
	.align		4
.L_5:
        /*001c*/ 	.word	index@(_Z25unique_gid_calculation_2dPi)
        /*0020*/ 	.word	0x00000018
.L_6:


//--------------------- .nv.compat                --------------------------
	.section	.nv.compat,"",@"SHT_CUDA_COMPAT_INFO"
	.align	4
        /*0000*/ 	.byte	0x02, 0x09, 0x00, 0x00, 0x02, 0x02, 0x01, 0x00, 0x02, 0x05, 0x05, 0x00, 0x03, 0x07, 0x01, 0x01
        /*0010*/ 	.byte	0x02, 0x03, 0x00, 0x00, 0x02, 0x06, 0x01, 0x00, 0x04, 0x0b, 0x08, 0x00, 0x09, 0x00, 0x00, 0x00
        /*0020*/ 	.byte	0x00, 0x00, 0x00, 0x00


//--------------------- .nv.info._Z25unique_gid_calculation_2dPi --------------------------
	.section	.nv.info._Z25unique_gid_calculation_2dPi,"",@"SHT_CUDA_INFO"
	.sectionflags	@""
	.align	4


	//----- nvinfo : EIATTR_CUDA_API_VERSION
	.align		4
        /*0000*/ 	.byte	0x04, 0x37
        /*0002*/ 	.short	(.L_8 - .L_7)
.L_7:
        /*0004*/ 	.word	0x00000082


	//----- nvinfo : EIATTR_KPARAM_INFO
	.align		4
.L_8:
        /*0008*/ 	.byte	0x04, 0x17
        /*000a*/ 	.short	(.L_10 - .L_9)
.L_9:
        /*000c*/ 	.word	0x00000000
        /*0010*/ 	.short	0x0000
        /*0012*/ 	.short	0x0000
        /*0014*/ 	.byte	0x00, 0xf5, 0x21, 0x00


	//----- nvinfo : EIATTR_SPARSE_MMA_MASK
	.align		4
.L_10:
        /*0018*/ 	.byte	0x03, 0x50
        /*001a*/ 	.short	0x0000


	//----- nvinfo : EIATTR_MAXREG_COUNT
	.align		4
        /*001c*/ 	.byte	0x03, 0x1b
        /*001e*/ 	.short	0x00ff


	//----- nvinfo : EIATTR_EXTERNS
	.align		4
        /*0020*/ 	.byte	0x04, 0x0f
        /*0022*/ 	.short	(.L_12 - .L_11)


	//   ....[0]....
	.align		4
.L_11:
        /*0024*/ 	.word	index@(vprintf)


	//----- nvinfo : EIATTR_MERCURY_ISA_VERSION
	.align		4
.L_12:
        /*0028*/ 	.byte	0x03, 0x5f
        /*002a*/ 	.short	0x0101


	//----- nvinfo : EIATTR_VRC_CTA_INIT_COUNT
	.align		4
        /*002c*/ 	.byte	0x02, 0x4a
	.zero		1
	.zero		1


	//----- nvinfo : EIATTR_SYSCALL_OFFSETS
	.align		4
        /*0030*/ 	.byte	0x04, 0x46
        /*0032*/ 	.short	(.L_14 - .L_13)


	//   ....[0]....
.L_13:
        /*0034*/ 	.word	0x000001e0


	//----- nvinfo : EIATTR_EXIT_INSTR_OFFSETS
	.align		4
.L_14:
        /*0038*/ 	.byte	0x04, 0x1c
        /*003a*/ 	.short	(.L_16 - .L_15)


	//   ....[0]....
.L_15:
        /*003c*/ 	.word	0x000001f0


	//----- nvinfo : EIATTR_CBANK_PARAM_SIZE
	.align		4
.L_16:
        /*0040*/ 	.byte	0x03, 0x19
        /*0042*/ 	.short	0x0008


	//----- nvinfo : EIATTR_PARAM_CBANK
	.align		4
        /*0044*/ 	.byte	0x04, 0x0a
        /*0046*/ 	.short	(.L_18 - .L_17)
	.align		4
.L_17:
        /*0048*/ 	.word	index@(.nv.constant0._Z25unique_gid_calculation_2dPi)
        /*004c*/ 	.short	0x0380
        /*004e*/ 	.short	0x0008


	//----- nvinfo : EIATTR_SW_WAR
	.align		4
.L_18:
        /*0050*/ 	.byte	0x04, 0x36
        /*0052*/ 	.short	(.L_20 - .L_19)
.L_19:
        /*0054*/ 	.word	0x00000008
.L_20:


//--------------------- .nv.callgraph             --------------------------
	.section	.nv.callgraph,"",@"SHT_CUDA_CALLGRAPH"
	.align	4
	.sectionentsize	8
	.align		4
        /*0000*/ 	.word	0x00000000
	.align		4
        /*0004*/ 	.word	0xffffffff
	.align		4
        /*0008*/ 	.word	index@(_Z25unique_gid_calculation_2dPi)
	.align		4
        /*000c*/ 	.word	index@(vprintf)
	.align		4
        /*0010*/ 	.word	0x00000000
	.align		4
        /*0014*/ 	.word	0xfffffffe
	.align		4
        /*0018*/ 	.word	0x00000000
	.align		4
        /*001c*/ 	.word	0xfffffffd
	.align		4
        /*0020*/ 	.word	0x00000000
	.align		4
        /*0024*/ 	.word	0xfffffffc


//--------------------- .nv.constant4             --------------------------
	.section	.nv.constant4,"a",@progbits
	.align	8
	.align		8
.nv.constant4:
        /*0000*/ 	.dword	vprintf
	.align		8
        /*0008*/ 	.dword	$str


//--------------------- .text._Z25unique_gid_calculation_2dPi --------------------------
	.section	.text._Z25unique_gid_calculation_2dPi,"ax",@progbits
	.align	128
        .global         _Z25unique_gid_calculation_2dPi
        .type           _Z25unique_gid_calculation_2dPi,@function
        .size           _Z25unique_gid_calculation_2dPi,(.L_x_2 - _Z25unique_gid_calculation_2dPi)
        .other          _Z25unique_gid_calculation_2dPi,@"STO_CUDA_ENTRY STV_DEFAULT"
_Z25unique_gid_calculation_2dPi:
.text._Z25unique_gid_calculation_2dPi:
[----:B------:R-:W0:Y:S01]  /*0000*/  LDC R1, c[0x0][0x37c] ;  /* 0x0000df00ff017b82 */ /* 0x000e220000000800 */
[----:B------:R-:W1:Y:S01]  /*0010*/  S2R R2, SR_TID.Y ;  /* 0x0000000000027919 */ /* 0x000e620000002200 */
[----:B------:R-:W2:Y:S06]  /*0020*/  LDCU UR5, c[0x0][0x2fc] ;  /* 0x00005f80ff0577ac */ /* 0x000eac0008000800 */
[----:B------:R-:W3:Y:S01]  /*0030*/  LDC.64 R8, c[0x0][0x380] ;  /* 0x0000e000ff087b82 */ /* 0x000ee20000000a00 */
[----:B0-----:R-:W-:Y:S01]  /*0040*/  IADD3 R1, PT, PT, R1, -0x18, RZ ;  /* 0xffffffe801017810 */ /* 0x001fe20007ffe0ff */
[----:B------:R-:W1:Y:S01]  /*0050*/  S2R R3, SR_TID.X ;  /* 0x0000000000037919 */ /* 0x000e620000002100 */
[----:B------:R-:W0:Y:S01]  /*0060*/  LDCU UR8, c[0x0][0x360] ;  /* 0x00006c00ff0877ac */ /* 0x000e220008000800 */
[----:B------:R-:W4:Y:S01]  /*0070*/  S2R R12, SR_CTAID.X ;  /* 0x00000000000c7919 */ /* 0x000f220000002500 */
[----:B------:R-:W0:Y:S01]  /*0080*/  LDCU UR4, c[0x0][0x364] ;  /* 0x00006c80ff0477ac */ /* 0x000e220008000800 */
[----:B------:R-:W4:Y:S01]  /*0090*/  S2R R13, SR_CTAID.Y ;  /* 0x00000000000d7919 */ /* 0x000f220000002600 */
[----:B------:R-:W4:Y:S01]  /*00a0*/  LDCU UR9, c[0x0][0x370] ;  /* 0x00006e00ff0977ac */ /* 0x000f220008000800 */
[----:B------:R-:W5:Y:S01]  /*00b0*/  LDCU.64 UR6, c[0x0][0x358] ;  /* 0x00006b00ff0677ac */ /* 0x000f620008000a00 */
[----:B0-----:R-:W-:-:S02]  /*00c0*/  UIMAD UR4, UR8, UR4, URZ ;  /* 0x00000004080472a4 */ /* 0x001fc4000f8e02ff */
[----:B-1----:R-:W-:Y:S02]  /*00d0*/  IMAD R2, R2, UR8, R3 ;  /* 0x0000000802027c24 */ /* 0x002fe4000f8e0203 */
[----:B----4-:R-:W-:-:S04]  /*00e0*/  IMAD R3, R13, UR9, R12 ;  /* 0x000000090d037c24 */ /* 0x010fc8000f8e020c */
[----:B------:R-:W-:-:S04]  /*00f0*/  IMAD R3, R3, UR4, R2 ;  /* 0x0000000403037c24 */ /* 0x000fc8000f8e0202 */
[----:B---3--:R-:W-:-:S06]  /*0100*/  IMAD.WIDE R8, R3, 0x4, R8 ;  /* 0x0000000403087825 */ /* 0x008fcc00078e0208 */
[----:B-----5:R-:W3:Y:S01]  /*0110*/  LDG.E R8, desc[UR6][R8.64] ;  /* 0x0000000608087981 */ /* 0x020ee2000c1e1900 */
[----:B------:R-:W-:Y:S01]  /*0120*/  MOV R0, 0x0 ;  /* 0x0000000000007802 */ /* 0x000fe20000000f00 */
[----:B------:R-:W0:Y:S02]  /*0130*/  LDCU UR4, c[0x0][0x2f8] ;  /* 0x00005f00ff0477ac */ /* 0x000e240008000800 */
[----:B------:R1:W-:Y:S01]  /*0140*/  STL.64 [R1], R12 ;  /* 0x0000000c01007387 */ /* 0x0003e20000100a00 */
[----:B------:R1:W4:Y:S01]  /*0150*/  LDC.64 R10, c[0x4][R0] ;  /* 0x01000000000a7b82 */ /* 0x0003220000000a00 */
[----:B------:R-:W5:Y:S02]  /*0160*/  LDCU.64 UR6, c[0x4][0x8] ;  /* 0x01000100ff0677ac */ /* 0x000f640008000a00 */
[----:B------:R1:W-:Y:S01]  /*0170*/  STL.64 [R1+0x8], R2 ;  /* 0x0000080201007387 */ /* 0x0003e20000100a00 */
[----:B0-----:R-:W-:Y:S02]  /*0180*/  IADD3 R6, P0, PT, R1, UR4, RZ ;  /* 0x0000000401067c10 */ /* 0x001fe4000ff1e0ff */
[----:B-----5:R-:W-:-:S02]  /*0190*/  MOV R4, UR6 ;  /* 0x0000000600047c02 */ /* 0x020fc40008000f00 */
[----:B------:R-:W-:Y:S02]  /*01a0*/  MOV R5, UR7 ;  /* 0x0000000700057c02 */ /* 0x000fe40008000f00 */
[----:B--2---:R-:W-:Y:S01]  /*01b0*/  IADD3.X R7, PT, PT, RZ, UR5, RZ, P0, !PT ;  /* 0x00000005ff077c10 */ /* 0x004fe200087fe4ff */
[----:B---34-:R1:W-:Y:S06]  /*01c0*/  STL [R1+0x10], R8 ;  /* 0x0000100801007387 */ /* 0x0183ec0000100800 */
[----:B------:R-:W-:-:S07]  /*01d0*/  LEPC R20, `(.L_x_0) ;  /* 0x000000001014794e */ /* 0x000fce0000000000 */
[----:B-1----:R-:W-:Y:S05]  /*01e0*/  CALL.ABS.NOINC R10 ;  /* 0x000000000a007343 */ /* 0x002fea0003c00000 */
.L_x_0:
[----:B------:R-:W-:Y:S05]  /*01f0*/  EXIT ;  /* 0x000000000000794d */ /* 0x000fea0003800000 */
.L_x_1:
[----:B------:R-:W-:-:S00]  /*0200*/  BRA `(.L_x_1) ;  /* 0xfffffffc00fc7947 */ /* 0x000fc0000383ffff */
[----:B------:R-:W-:-:S00]  /*0210*/  NOP ;  /* 0x0000000000007918 */ /* 0x000fc00000000000 */
        /* <DEDUP_REMOVED lines=14> */
.L_x_2:


//--------------------- .nv.global.init           --------------------------
	.section	.nv.global.init,"aw",@progbits
.nv.global.init:
	.type		$str,@object
	.size		$str,(.L_0 - $str)
$str:
        /*0000*/ 	.byte	0x62, 0x6c, 0x6f, 0x63, 0x6b, 0x49, 0x64, 0x78, 0x2e, 0x78, 0x20, 0x3a, 0x20, 0x25, 0x64, 0x2c
        /*0010*/ 	.byte	0x20, 0x62, 0x6c, 0x6f, 0x63, 0x6b, 0x49, 0x64, 0x78, 0x2e, 0x79, 0x20, 0x3a, 0x20, 0x25, 0x64
        /*0020*/ 	.byte	0x2c, 0x20, 0x74, 0x68, 0x72, 0x65, 0x61, 0x64, 0x49, 0x64, 0x78, 0x20, 0x3a, 0x20, 0x25, 0x64
        /*0030*/ 	.byte	0x20, 0x2c, 0x67, 0x69, 0x64, 0x20, 0x3a, 0x20, 0x25, 0x64, 0x2c, 0x20, 0x76, 0x61, 0x6c, 0x75
        /*0040*/ 	.byte	0x65, 0x20, 0x3a, 0x20, 0x25, 0x64, 0x20, 0x0a, 0x00
.L_0:


//--------------------- .nv.shared.reserved.0     --------------------------
	.section	.nv.shared.reserved.0,"aw",@nobits
	.weak		__nv_reservedSMEM_offset_0_alias
	.size		__nv_reservedSMEM_offset_0_alias, 0, 64
	.other		__nv_reservedSMEM_offset_0_alias,@"STO_CUDA_RESERVED_SHARED STV_DEFAULT"
__nv_reservedSMEM_offset_0_alias:
	.zero		0
	.zero		64


//--------------------- .nv.constant0._Z25unique_gid_calculation_2dPi --------------------------
	.section	.nv.constant0._Z25unique_gid_calculation_2dPi,"a",@progbits
	.sectionflags	@""
	.align	4
.nv.constant0._Z25unique_gid_calculation_2dPi:
	.zero		904


//--------------------- SYMBOLS --------------------------

	.type		.nv.reservedSmem.offset0,@object
	.size		.nv.reservedSmem.offset0,0x4
	.type		vprintf,@function
